	.headerflags	@"EF_CUDA_TEXMODE_UNIFIED EF_CUDA_64BIT_ADDRESS EF_CUDA_ACCELERATORS EF_CUDA_SM90 EF_CUDA_VIRTUAL_SM(EF_CUDA_SM90)"
	.elftype	@"ET_EXEC"


//--------------------- .nv.info                  --------------------------
	.section	.nv.info,"",@"SHT_CUDA_INFO"
	.align	4


	//----- nvinfo : EIATTR_REGCOUNT
	.align		4
        /*0000*/ 	.byte	0x04, 0x2f
        /*0002*/ 	.short	(.L_3 - .L_2)
	.align		4
.L_2:
        /*0004*/ 	.word	index@(triton_poi_fused__native_batch_norm_legit_no_training_relu_11)
        /*0008*/ 	.word	0x00000020


	//----- nvinfo : EIATTR_MIN_STACK_SIZE
	.align		4
.L_3:
        /*000c*/ 	.byte	0x04, 0x12
        /*000e*/ 	.short	(.L_5 - .L_4)
	.align		4
.L_4:
        /*0010*/ 	.word	index@(triton_poi_fused__native_batch_norm_legit_no_training_relu_11)
        /*0014*/ 	.word	0x00000000


	//----- nvinfo : EIATTR_FRAME_SIZE
	.align		4
.L_5:
        /*0018*/ 	.byte	0x04, 0x11
        /*001a*/ 	.short	(.L_7 - .L_6)
	.align		4
.L_6:
        /*001c*/ 	.word	index@(triton_poi_fused__native_batch_norm_legit_no_training_relu_11)
        /*0020*/ 	.word	0x00000000


	//----- nvinfo : EIATTR_MIN_STACK_SIZE
	.align		4
.L_7:
        /*0024*/ 	.byte	0x04, 0x12
        /*0026*/ 	.short	(.L_9 - .L_8)
	.align		4
.L_8:
        /*0028*/ 	.word	index@(triton_poi_fused__native_batch_norm_legit_no_training_relu_11)
        /*002c*/ 	.word	0x00000000
.L_9:


//--------------------- .nv.info.triton_poi_fused__native_batch_norm_legit_no_training_relu_11 --------------------------
	.section	.nv.info.triton_poi_fused__native_batch_norm_legit_no_training_relu_11,"",@"SHT_CUDA_INFO"
	.sectionflags	@""
	.align	4


	//----- nvinfo : EIATTR_CUDA_API_VERSION
	.align		4
        /*0000*/ 	.byte	0x04, 0x37
        /*0002*/ 	.short	(.L_11 - .L_10)
.L_10:
        /*0004*/ 	.word	0x0000007c


	//----- nvinfo : EIATTR_KPARAM_INFO
	.align		4
.L_11:
        /*0008*/ 	.byte	0x04, 0x17
        /*000a*/ 	.short	(.L_13 - .L_12)
.L_12:
        /*000c*/ 	.word	0x00000000
        /*0010*/ 	.short	0x0007
        /*0012*/ 	.short	0x0034
        /*0014*/ 	.byte	0x00, 0xf0, 0x11, 0x00


	//----- nvinfo : EIATTR_KPARAM_INFO
	.align		4
.L_13:
        /*0018*/ 	.byte	0x04, 0x17
        /*001a*/ 	.short	(.L_15 - .L_14)
.L_14:
        /*001c*/ 	.word	0x00000000
        /*0020*/ 	.short	0x0006
        /*0022*/ 	.short	0x0030
        /*0024*/ 	.byte	0x00, 0xf0, 0x11, 0x00


	//----- nvinfo : EIATTR_KPARAM_INFO
	.align		4
.L_15:
        /*0028*/ 	.byte	0x04, 0x17
        /*002a*/ 	.short	(.L_17 - .L_16)
.L_16:
        /*002c*/ 	.word	0x00000000
        /*0030*/ 	.short	0x0005
        /*0032*/ 	.short	0x0028
        /*0034*/ 	.byte	0x00, 0xf4, 0x21, 0x00


	//----- nvinfo : EIATTR_KPARAM_INFO
	.align		4
.L_17:
        /*0038*/ 	.byte	0x04, 0x17
        /*003a*/ 	.short	(.L_19 - .L_18)
.L_18:
        /*003c*/ 	.word	0x00000000
        /*0040*/ 	.short	0x0004
        /*0042*/ 	.short	0x0020
        /*0044*/ 	.byte	0x00, 0xf4, 0x21, 0x00


	//----- nvinfo : EIATTR_KPARAM_INFO
	.align		4
.L_19:
        /*0048*/ 	.byte	0x04, 0x17
        /*004a*/ 	.short	(.L_21 - .L_20)
.L_20:
        /*004c*/ 	.word	0x00000000
        /*0050*/ 	.short	0x0003
        /*0052*/ 	.short	0x0018
        /*0054*/ 	.byte	0x00, 0xf4, 0x21, 0x00


	//----- nvinfo : EIATTR_KPARAM_INFO
	.align		4
.L_21:
        /*0058*/ 	.byte	0x04, 0x17
        /*005a*/ 	.short	(.L_23 - .L_22)
.L_22:
        /*005c*/ 	.word	0x00000000
        /*0060*/ 	.short	0x0002
        /*0062*/ 	.short	0x0010
        /*0064*/ 	.byte	0x00, 0xf4, 0x21, 0x00


	//----- nvinfo : EIATTR_KPARAM_INFO
	.align		4
.L_23:
        /*0068*/ 	.byte	0x04, 0x17
        /*006a*/ 	.short	(.L_25 - .L_24)
.L_24:
        /*006c*/ 	.word	0x00000000
        /*0070*/ 	.short	0x0001
        /*0072*/ 	.short	0x0008
        /*0074*/ 	.byte	0x00, 0xf4, 0x21, 0x00


	//----- nvinfo : EIATTR_KPARAM_INFO
	.align		4
.L_25:
        /*0078*/ 	.byte	0x04, 0x17
        /*007a*/ 	.short	(.L_27 - .L_26)
.L_26:
        /*007c*/ 	.word	0x00000000
        /*0080*/ 	.short	0x0000
        /*0082*/ 	.short	0x0000
        /*0084*/ 	.byte	0x00, 0xf4, 0x21, 0x00


	//----- nvinfo : EIATTR_SPARSE_MMA_MASK
	.align		4
.L_27:
        /*0088*/ 	.byte	0x03, 0x50
        /*008a*/ 	.short	0x0000


	//----- nvinfo : EIATTR_MAXREG_COUNT
	.align		4
        /*008c*/ 	.byte	0x03, 0x1b
        /*008e*/ 	.short	0x00ff


	//----- nvinfo : EIATTR_EXIT_INSTR_OFFSETS
	.align		4
        /*0090*/ 	.byte	0x04, 0x1c
        /*0092*/ 	.short	(.L_29 - .L_28)


	//   ....[0]....
.L_28:
        /*0094*/ 	.word	0x00000b00


	//   ....[1]....
        /*0098*/ 	.word	0x00000bd0


	//----- nvinfo : EIATTR_REQNTID
	.align		4
.L_29:
        /*009c*/ 	.byte	0x04, 0x10
        /*009e*/ 	.short	(.L_31 - .L_30)
.L_30:
        /*00a0*/ 	.word	0x00000080
        /*00a4*/ 	.word	0x00000001
        /*00a8*/ 	.word	0x00000001


	//----- nvinfo : EIATTR_CBANK_PARAM_SIZE
	.align		4
.L_31:
        /*00ac*/ 	.byte	0x03, 0x19
        /*00ae*/ 	.short	0x0038


	//----- nvinfo : EIATTR_PARAM_CBANK
	.align		4
        /*00b0*/ 	.byte	0x04, 0x0a
        /*00b2*/ 	.short	(.L_33 - .L_32)
	.align		4
.L_32:
        /*00b4*/ 	.word	index@(.nv.constant0.triton_poi_fused__native_batch_norm_legit_no_training_relu_11)
        /*00b8*/ 	.short	0x0210
        /*00ba*/ 	.short	0x0038


	//----- nvinfo : EIATTR_SW_WAR
	.align		4
.L_33:
        /*00bc*/ 	.byte	0x04, 0x36
        /*00be*/ 	.short	(.L_35 - .L_34)
.L_34:
        /*00c0*/ 	.word	0x00000008
.L_35:


//--------------------- .nv.callgraph             --------------------------
	.section	.nv.callgraph,"",@"SHT_CUDA_CALLGRAPH"
	.align	4
	.sectionentsize	8
	.align		4
        /*0000*/ 	.word	0x00000000
	.align		4
        /*0004*/ 	.word	0xffffffff
	.align		4
        /*0008*/ 	.word	0x00000000
	.align		4
        /*000c*/ 	.word	0xfffffffe
	.align		4
        /*0010*/ 	.word	0x00000000
	.align		4
        /*0014*/ 	.word	0xfffffffd
	.align		4
        /*0018*/ 	.word	0x00000000
	.align		4
        /*001c*/ 	.word	0xfffffffc


//--------------------- .nv.constant4             --------------------------
	.section	.nv.constant4,"a",@progbits
	.align	8
	.align		8
.nv.constant4:
        /*0000*/ 	.dword	_$_str
	.align		8
        /*0008*/ 	.dword	_$_str_$_2


//--------------------- .text.triton_poi_fused__native_batch_norm_legit_no_training_relu_11 --------------------------
	.section	.text.triton_poi_fused__native_batch_norm_legit_no_training_relu_11,"ax",@progbits
	.sectionflags	@"SHF_BARRIERS=1"
	.align	128
        .global         triton_poi_fused__native_batch_norm_legit_no_training_relu_11
        .type           triton_poi_fused__native_batch_norm_legit_no_training_relu_11,@function
        .size           triton_poi_fused__native_batch_norm_legit_no_training_relu_11,(.L_x_1 - triton_poi_fused__native_batch_norm_legit_no_training_relu_11)
        .other          triton_poi_fused__native_batch_norm_legit_no_training_relu_11,@"STO_CUDA_ENTRY STV_DEFAULT"
triton_poi_fused__native_batch_norm_legit_no_training_relu_11:
.text.triton_poi_fused__native_batch_norm_legit_no_training_relu_11:
[----:B------:R-:W0:Y:S01]  /*0000*/  LDC R1, c[0x0][0x28] ;  /* 0x00000a00ff017b82 */ /* 0x000e220000000800 */
[----:B------:R-:W1:Y:S07]  /*0010*/  S2R R2, SR_CTAID.Y ;  /* 0x0000000000027919 */ /* 0x000e6e0000002600 */
[----:B------:R-:W2:Y:S01]  /*0020*/  LDC.64 R10, c[0x0][0x220] ;  /* 0x00008800ff0a7b82 */ /* 0x000ea20000000a00 */
[----:B------:R-:W-:Y:S01]  /*0030*/  CS2R R6, SRZ ;  /* 0x0000000000067805 */ /* 0x000fe2000001ff00 */
[----:B------:R-:W-:Y:S01]  /*0040*/  ULDC.64 UR6, c[0x0][0x208] ;  /* 0x0000820000067ab9 */ /* 0x000fe20000000a00 */
[----:B------:R-:W3:Y:S01]  /*0050*/  S2R R3, SR_TID.X ;  /* 0x0000000000037919 */ /* 0x000ee20000002100 */
[----:B------:R-:W4:Y:S04]  /*0060*/  S2R R0, SR_CTAID.X ;  /* 0x0000000000007919 */ /* 0x000f280000002500 */
[----:B------:R-:W5:Y:S08]  /*0070*/  LDC.64 R24, c[0x0][0x210] ;  /* 0x00008400ff187b82 */ /* 0x000f700000000a00 */
[----:B------:R-:W5:Y:S01]  /*0080*/  LDC.64 R20, c[0x0][0x218] ;  /* 0x00008600ff147b82 */ /* 0x000f620000000a00 */
[----:B-1----:R-:W-:-:S04]  /*0090*/  IMAD.SHL.U32 R2, R2, 0x4, RZ ;  /* 0x0000000402027824 */ /* 0x002fc800078e00ff */
[C---:B------:R-:W-:Y:S01]  /*00a0*/  IMAD.HI R4, R2.reuse, 0x2aaaaaab, RZ ;  /* 0x2aaaaaab02047827 */ /* 0x040fe200078e02ff */
[----:B------:R-:W-:-:S04]  /*00b0*/  ISETP.GE.AND P0, PT, R2, 0x180, PT ;  /* 0x000001800200780c */ /* 0x000fc80003f06270 */
[----:B------:R-:W-:-:S04]  /*00c0*/  SHF.R.U32.HI R5, RZ, 0x1f, R4 ;  /* 0x0000001fff057819 */ /* 0x000fc80000011604 */
[----:B------:R-:W-:Y:S02]  /*00d0*/  LEA.HI.SX32 R8, R4, R5, 0x1c ;  /* 0x0000000504087211 */ /* 0x000fe400078fe2ff */
[----:B------:R-:W-:-:S03]  /*00e0*/  CS2R R4, SRZ ;  /* 0x0000000000047805 */ /* 0x000fc6000001ff00 */
[----:B------:R-:W-:-:S04]  /*00f0*/  IMAD R23, R8, -0x60, R2 ;  /* 0xffffffa008177824 */ /* 0x000fc800078e0202 */
[----:B--2---:R-:W-:-:S05]  /*0100*/  IMAD.WIDE R10, R23, 0x4, R10 ;  /* 0x00000004170a7825 */ /* 0x004fca00078e020a */
[----:B------:R1:W2:Y:S01]  /*0110*/  @!P0 LDG.E.EL.128 R4, desc[UR6][R10.64] ;  /* 0x000000060a048981 */ /* 0x0002a2000c2e1d00 */
[----:B---3--:R-:W-:Y:S01]  /*0120*/  LOP3.LUT R9, R3, 0x7f, RZ, 0xc0, !PT ;  /* 0x0000007f03097812 */ /* 0x008fe200078ec0ff */
[----:B------:R-:W-:-:S03]  /*0130*/  IMAD R14, R8, 0x4980, R23 ;  /* 0x00004980080e7824 */ /* 0x000fc600078e0217 */
[----:B----4-:R-:W-:Y:S02]  /*0140*/  PRMT R12, R9, 0x6540, R0 ;  /* 0x00006540090c7816 */ /* 0x010fe40000000000 */
[----:B------:R-:W-:Y:S02]  /*0150*/  CS2R R8, SRZ ;  /* 0x0000000000087805 */ /* 0x000fe4000001ff00 */
[C---:B------:R-:W-:Y:S01]  /*0160*/  LOP3.LUT R13, R12.reuse, 0x80, RZ, 0xfc, !PT ;  /* 0x000000800c0d7812 */ /* 0x040fe200078efcff */
[C-C-:B------:R-:W-:Y:S01]  /*0170*/  IMAD R27, R12.reuse, 0x60, R14.reuse ;  /* 0x000000600c1b7824 */ /* 0x140fe200078e020e */
[----:B------:R-:W-:Y:S02]  /*0180*/  ISETP.LT.AND P1, PT, R12, 0xc4, !P0 ;  /* 0x000000c40c00780c */ /* 0x000fe40004721270 */
[----:B-1----:R-:W-:Y:S02]  /*0190*/  CS2R R10, SRZ ;  /* 0x00000000000a7805 */ /* 0x002fe4000001ff00 */
[C---:B------:R-:W-:Y:S01]  /*01a0*/  ISETP.LT.AND P2, PT, R13.reuse, 0xc4, !P0 ;  /* 0x000000c40d00780c */ /* 0x040fe20004741270 */
[----:B------:R-:W-:-:S02]  /*01b0*/  IMAD R15, R13, 0x60, R14 ;  /* 0x000000600d0f7824 */ /* 0x000fc400078e020e */
[----:B-----5:R-:W-:Y:S01]  /*01c0*/  IMAD.WIDE R26, R27, 0x4, R24 ;  /* 0x000000041b1a7825 */ /* 0x020fe200078e0218 */
[----:B------:R-:W-:-:S03]  /*01d0*/  CS2R R12, SRZ ;  /* 0x00000000000c7805 */ /* 0x000fc6000001ff00 */
[----:B------:R-:W-:Y:S01]  /*01e0*/  IMAD.WIDE R24, R15, 0x4, R24 ;  /* 0x000000040f187825 */ /* 0x000fe200078e0218 */
[----:B------:R-:W-:-:S03]  /*01f0*/  CS2R R14, SRZ ;  /* 0x00000000000e7805 */ /* 0x000fc6000001ff00 */
[C---:B0-----:R-:W-:Y:S01]  /*0200*/  IMAD.WIDE R20, R23.reuse, 0x4, R20 ;  /* 0x0000000417147825 */ /* 0x041fe200078e0214 */
[----:B------:R-:W3:Y:S01]  /*0210*/  @P1 LDG.E.EL.128 R8, desc[UR6][R26.64] ;  /* 0x000000061a081981 */ /* 0x000ee2000c2e1d00 */
[----:B------:R-:W-:Y:S02]  /*0220*/  CS2R R16, SRZ ;  /* 0x0000000000107805 */ /* 0x000fe4000001ff00 */
[----:B------:R-:W-:Y:S01]  /*0230*/  CS2R R18, SRZ ;  /* 0x0000000000127805 */ /* 0x000fe2000001ff00 */
[----:B------:R0:W3:Y:S05]  /*0240*/  @!P0 LDG.E.EL.128 R12, desc[UR6][R20.64] ;  /* 0x00000006140c8981 */ /* 0x0000ea000c2e1d00 */
[----:B------:R1:W4:Y:S01]  /*0250*/  @P2 LDG.E.EL.128 R16, desc[UR6][R24.64] ;  /* 0x0000000618102981 */ /* 0x000322000c2e1d00 */
[----:B------:R-:W-:Y:S01]  /*0260*/  IMAD.MOV.U32 R22, RZ, RZ, 0x3e800000 ;  /* 0x3e800000ff167424 */ /* 0x000fe200078e00ff */
[----:B0-----:R-:W0:Y:S02]  /*0270*/  LDC.64 R20, c[0x0][0x230] ;  /* 0x00008c00ff147b82 */ /* 0x001e240000000a00 */
[----:B0-----:R-:W-:-:S04]  /*0280*/  IMAD.WIDE R20, R23, 0x4, R20 ;  /* 0x0000000417147825 */ /* 0x001fc800078e0214 */
[----:B--2---:R-:W-:Y:S01]  /*0290*/  FADD R4, R4, 9.9999997473787516356e-06 ;  /* 0x3727c5ac04047421 */ /* 0x004fe20000000000 */
[----:B------:R-:W-:Y:S01]  /*02a0*/  FADD R5, R5, 9.9999997473787516356e-06 ;  /* 0x3727c5ac05057421 */ /* 0x000fe20000000000 */
[----:B------:R-:W-:Y:S02]  /*02b0*/  FADD R7, R7, 9.9999997473787516356e-06 ;  /* 0x3727c5ac07077421 */ /* 0x000fe40000000000 */
[----:B------:R-:W0:Y:S08]  /*02c0*/  MUFU.SQRT R26, R4 ;  /* 0x00000004001a7308 */ /* 0x000e300000002000 */
[----:B------:R2:W5:Y:S01]  /*02d0*/  MUFU.SQRT R27, R5 ;  /* 0x00000005001b7308 */ /* 0x0005620000002000 */
[----:B0-----:R-:W-:-:S07]  /*02e0*/  FSETP.GT.AND P1, PT, R26, 8.50705917302346158658e+37, PT ;  /* 0x7e8000001a00780b */ /* 0x001fce0003f24000 */
[----:B------:R3:W0:Y:S01]  /*02f0*/  MUFU.SQRT R29, R7 ;  /* 0x00000007001d7308 */ /* 0x0006220000002000 */
[----:B------:R-:W-:Y:S01]  /*0300*/  FSETP.GEU.AND P4, PT, R26, 1.175494350822287508e-38, PT ;  /* 0x008000001a00780b */ /* 0x000fe20003f8e000 */
[----:B--2---:R-:W2:Y:S01]  /*0310*/  LDC.64 R4, c[0x0][0x228] ;  /* 0x00008a00ff047b82 */ /* 0x004ea20000000a00 */
[C---:B-----5:R-:W-:Y:S02]  /*0320*/  FSETP.GT.AND P2, PT, R27.reuse, 8.50705917302346158658e+37, PT ;  /* 0x7e8000001b00780b */ /* 0x060fe40003f44000 */
[----:B------:R-:W-:Y:S01]  /*0330*/  FSETP.GEU.AND P5, PT, R27, 1.175494350822287508e-38, PT ;  /* 0x008000001b00780b */ /* 0x000fe20003fae000 */
[----:B---3--:R-:W-:Y:S01]  /*0340*/  FADD R7, -R12, R8 ;  /* 0x000000080c077221 */ /* 0x008fe20000000100 */
[C---:B-1----:R-:W-:Y:S01]  /*0350*/  FADD R24, -R13.reuse, R9 ;  /* 0x000000090d187221 */ /* 0x042fe20000000100 */
[----:B------:R-:W-:Y:S01]  /*0360*/  @P1 FMUL R26, R26, 0.25 ;  /* 0x3e8000001a1a1820 */ /* 0x000fe20000400000 */
[----:B----4-:R-:W-:Y:S01]  /*0370*/  FADD R17, -R13, R17 ;  /* 0x000000110d117221 */ /* 0x010fe20000000100 */
[----:B------:R-:W-:Y:S01]  /*0380*/  FADD R25, -R14, R10 ;  /* 0x0000000a0e197221 */ /* 0x000fe20000000100 */
[----:B0-----:R-:W-:-:S03]  /*0390*/  FSETP.GT.AND P3, PT, R29, 8.50705917302346158658e+37, PT ;  /* 0x7e8000001d00780b */ /* 0x001fc60003f64000 */
[----:B------:R-:W-:Y:S01]  /*03a0*/  @!P4 FMUL R26, R26, 16777216 ;  /* 0x4b8000001a1ac820 */ /* 0x000fe20000400000 */
[----:B------:R-:W-:Y:S01]  /*03b0*/  FSETP.GEU.AND P6, PT, R29, 1.175494350822287508e-38, PT ;  /* 0x008000001d00780b */ /* 0x000fe20003fce000 */
[----:B------:R-:W-:Y:S01]  /*03c0*/  FADD R16, -R12, R16 ;  /* 0x000000100c107221 */ /* 0x000fe20000000100 */
[C---:B------:R-:W-:Y:S01]  /*03d0*/  FSEL R9, R22.reuse, 1, P1 ;  /* 0x3f80000016097808 */ /* 0x040fe20000800000 */
[----:B------:R-:W-:Y:S01]  /*03e0*/  @P2 FMUL R27, R27, 0.25 ;  /* 0x3e8000001b1b2820 */ /* 0x000fe20000400000 */
[C---:B------:R-:W-:Y:S01]  /*03f0*/  FSEL R10, R22.reuse, 1, P2 ;  /* 0x3f800000160a7808 */ /* 0x040fe20001000000 */
[----:B------:R-:W0:Y:S01]  /*0400*/  MUFU.RCP R26, R26 ;  /* 0x0000001a001a7308 */ /* 0x000e220000001000 */
[----:B------:R-:W-:Y:S01]  /*0410*/  FSEL R13, R22, 1, P3 ;  /* 0x3f800000160d7808 */ /* 0x000fe20001800000 */
[----:B------:R-:W-:Y:S01]  /*0420*/  @!P5 FMUL R27, R27, 16777216 ;  /* 0x4b8000001b1bd820 */ /* 0x000fe20000400000 */
[----:B------:R-:W-:Y:S01]  /*0430*/  @!P4 FMUL R9, R9, 16777216 ;  /* 0x4b8000000909c820 */ /* 0x000fe20000400000 */
[----:B------:R-:W-:Y:S01]  /*0440*/  @!P5 FMUL R10, R10, 16777216 ;  /* 0x4b8000000a0ad820 */ /* 0x000fe20000400000 */
[----:B------:R-:W-:Y:S01]  /*0450*/  FADD R18, -R14, R18 ;  /* 0x000000120e127221 */ /* 0x000fe20000000100 */
[----:B------:R-:W-:Y:S01]  /*0460*/  @P3 FMUL R29, R29, 0.25 ;  /* 0x3e8000001d1d3820 */ /* 0x000fe20000400000 */
[----:B------:R-:W-:Y:S01]  /*0470*/  FADD R28, -R15, R11 ;  /* 0x0000000b0f1c7221 */ /* 0x000fe20000000100 */
[----:B------:R-:W1:Y:S01]  /*0480*/  MUFU.RCP R27, R27 ;  /* 0x0000001b001b7308 */ /* 0x000e620000001000 */
[----:B------:R-:W-:Y:S01]  /*0490*/  @!P6 FMUL R13, R13, 16777216 ;  /* 0x4b8000000d0de820 */ /* 0x000fe20000400000 */
[----:B------:R-:W-:Y:S01]  /*04a0*/  @!P6 FMUL R29, R29, 16777216 ;  /* 0x4b8000001d1de820 */ /* 0x000fe20000400000 */
[----:B------:R-:W-:Y:S01]  /*04b0*/  FADD R19, -R15, R19 ;  /* 0x000000130f137221 */ /* 0x000fe20000000100 */
[----:B--2---:R-:W-:-:S04]  /*04c0*/  IMAD.WIDE R4, R23, 0x4, R4 ;  /* 0x0000000417047825 */ /* 0x004fc800078e0204 */
[----:B0-----:R-:W-:Y:S01]  /*04d0*/  FMUL R26, R26, R9 ;  /* 0x000000091a1a7220 */ /* 0x001fe20000400000 */
[----:B------:R-:W0:Y:S01]  /*04e0*/  MUFU.RCP R8, R29 ;  /* 0x0000001d00087308 */ /* 0x000e220000001000 */
[----:B------:R-:W-:Y:S01]  /*04f0*/  CS2R R14, SRZ ;  /* 0x00000000000e7805 */ /* 0x000fe2000001ff00 */
[----:B-1----:R-:W-:Y:S01]  /*0500*/  FMUL R27, R27, R10 ;  /* 0x0000000a1b1b7220 */ /* 0x002fe20000400000 */
[----:B------:R-:W-:Y:S01]  /*0510*/  CS2R R10, SRZ ;  /* 0x00000000000a7805 */ /* 0x000fe2000001ff00 */
[----:B0-----:R-:W-:Y:S01]  /*0520*/  FMUL R29, R8, R13 ;  /* 0x0000000d081d7220 */ /* 0x001fe20000400000 */
[----:B------:R-:W-:Y:S02]  /*0530*/  CS2R R8, SRZ ;  /* 0x0000000000087805 */ /* 0x000fe4000001ff00 */
[----:B------:R-:W-:-:S04]  /*0540*/  CS2R R12, SRZ ;  /* 0x00000000000c7805 */ /* 0x000fc8000001ff00 */
[----:B------:R0:W2:Y:S04]  /*0550*/  @!P0 LDG.E.EL.128 R8, desc[UR6][R4.64] ;  /* 0x0000000604088981 */ /* 0x0000a8000c2e1d00 */
[----:B------:R-:W2:Y:S01]  /*0560*/  @!P0 LDG.E.EL.128 R12, desc[UR6][R20.64] ;  /* 0x00000006140c8981 */ /* 0x000ea2000c2e1d00 */
[----:B------:R-:W-:Y:S01]  /*0570*/  FADD R6, R6, 9.9999997473787516356e-06 ;  /* 0x3727c5ac06067421 */ /* 0x000fe20000000000 */
[----:B------:R-:W1:Y:S01]  /*0580*/  S2UR UR5, SR_CgaCtaId ;  /* 0x00000000000579c3 */ /* 0x000e620000008800 */
[C---:B------:R-:W-:Y:S01]  /*0590*/  FMUL R7, R26.reuse, R7 ;  /* 0x000000071a077220 */ /* 0x040fe20000400000 */
[C---:B------:R-:W-:Y:S01]  /*05a0*/  FMUL R28, R29.reuse, R28 ;  /* 0x0000001c1d1c7220 */ /* 0x040fe20000400000 */
[----:B------:R3:W4:Y:S01]  /*05b0*/  MUFU.SQRT R23, R6 ;  /* 0x0000000600177308 */ /* 0x0007220000002000 */
[----:B0-----:R-:W-:Y:S01]  /*05c0*/  FMUL R4, R29, R19 ;  /* 0x000000131d047220 */ /* 0x001fe20000400000 */
[----:B------:R-:W-:Y:S01]  /*05d0*/  FMUL R19, R26, R16 ;  /* 0x000000101a137220 */ /* 0x000fe20000400000 */
[C---:B------:R-:W-:Y:S01]  /*05e0*/  FMUL R24, R27.reuse, R24 ;  /* 0x000000181b187220 */ /* 0x040fe20000400000 */
[----:B------:R-:W-:Y:S01]  /*05f0*/  UMOV UR4, 0x400 ;  /* 0x0000040000047882 */ /* 0x000fe20000000000 */
[----:B---3--:R-:W-:Y:S01]  /*0600*/  FMUL R6, R27, R17 ;  /* 0x000000111b067220 */ /* 0x008fe20000400000 */
[----:B----4-:R-:W-:-:S02]  /*0610*/  FSETP.GT.AND P0, PT, R23, 8.50705917302346158658e+37, PT ;  /* 0x7e8000001700780b */ /* 0x010fc40003f04000 */
[----:B------:R-:W-:Y:S02]  /*0620*/  FSETP.GEU.AND P1, PT, R23, 1.175494350822287508e-38, PT ;  /* 0x008000001700780b */ /* 0x000fe40003f2e000 */
[----:B------:R-:W-:Y:S01]  /*0630*/  FSEL R22, R22, 1, P0 ;  /* 0x3f80000016167808 */ /* 0x000fe20000000000 */
[----:B-1----:R-:W-:-:S08]  /*0640*/  UPRMT UR4, UR5, 0x654, UR4 ;  /* 0x0000065405047896 */ /* 0x002fd00008000004 */
[----:B------:R-:W-:Y:S02]  /*0650*/  @P0 FMUL R23, R23, 0.25 ;  /* 0x3e80000017170820 */ /* 0x000fe40000400000 */
[----:B------:R-:W-:Y:S02]  /*0660*/  @!P1 FMUL R22, R22, 16777216 ;  /* 0x4b80000016169820 */ /* 0x000fe40000400000 */
[----:B------:R-:W-:-:S06]  /*0670*/  @!P1 FMUL R23, R23, 16777216 ;  /* 0x4b80000017179820 */ /* 0x000fcc0000400000 */
[----:B------:R-:W0:Y:S02]  /*0680*/  MUFU.RCP R23, R23 ;  /* 0x0000001700177308 */ /* 0x000e240000001000 */
[----:B0-----:R-:W-:-:S04]  /*0690*/  FMUL R22, R23, R22 ;  /* 0x0000001617167220 */ /* 0x001fc80000400000 */
[C---:B------:R-:W-:Y:S01]  /*06a0*/  FMUL R25, R22.reuse, R25 ;  /* 0x0000001916197220 */ /* 0x040fe20000400000 */
[----:B------:R-:W-:Y:S01]  /*06b0*/  FMUL R5, R22, R18 ;  /* 0x0000001216057220 */ /* 0x000fe20000400000 */
[-CC-:B--2---:R-:W-:Y:S01]  /*06c0*/  FFMA R7, R7, R8.reuse, R12.reuse ;  /* 0x0000000807077223 */ /* 0x184fe2000000000c */
[----:B------:R-:W-:Y:S01]  /*06d0*/  FFMA R19, R19, R8, R12 ;  /* 0x0000000813137223 */ /* 0x000fe2000000000c */
[-CC-:B------:R-:W-:Y:S01]  /*06e0*/  FFMA R6, R6, R9.reuse, R13.reuse ;  /* 0x0000000906067223 */ /* 0x180fe2000000000d */
[-CC-:B------:R-:W-:Y:S01]  /*06f0*/  FFMA R25, R25, R10.reuse, R14.reuse ;  /* 0x0000000a19197223 */ /* 0x180fe2000000000e */
[----:B------:R-:W-:Y:S01]  /*0700*/  FFMA R24, R24, R9, R13 ;  /* 0x0000000918187223 */ /* 0x000fe2000000000d */
[----:B------:R-:W-:Y:S01]  /*0710*/  FSETP.GEU.AND P0, PT, R7, RZ, PT ;  /* 0x000000ff0700720b */ /* 0x000fe20003f0e000 */
[----:B------:R-:W-:Y:S01]  /*0720*/  FFMA R5, R5, R10, R14 ;  /* 0x0000000a05057223 */ /* 0x000fe2000000000e */
[-CC-:B------:R-:W-:Y:S01]  /*0730*/  FFMA R28, R28, R11.reuse, R15.reuse ;  /* 0x0000000b1c1c7223 */ /* 0x180fe2000000000f */
[----:B------:R-:W-:Y:S01]  /*0740*/  FFMA R4, R4, R11, R15 ;  /* 0x0000000b04047223 */ /* 0x000fe2000000000f */
[----:B------:R-:W-:-:S02]  /*0750*/  FSEL R7, R7, RZ, P0 ;  /* 0x000000ff07077208 */ /* 0x000fc40000000000 */
[----:B------:R-:W-:Y:S02]  /*0760*/  FSETP.GEU.AND P2, PT, R25, RZ, PT ;  /* 0x000000ff1900720b */ /* 0x000fe40003f4e000 */
[----:B------:R-:W-:Y:S02]  /*0770*/  FSETP.GEU.AND P1, PT, R19, RZ, PT ;  /* 0x000000ff1300720b */ /* 0x000fe40003f2e000 */
[C---:B------:R-:W-:Y:S02]  /*0780*/  FSETP.GEU.AND P0, PT, R6.reuse, RZ, PT ;  /* 0x000000ff0600720b */ /* 0x040fe40003f0e000 */
[----:B------:R-:W-:Y:S02]  /*0790*/  FSEL R25, R25, RZ, P2 ;  /* 0x000000ff19197208 */ /* 0x000fe40001000000 */
[----:B------:R-:W-:Y:S02]  /*07a0*/  FSEL R19, R19, RZ, P1 ;  /* 0x000000ff13137208 */ /* 0x000fe40000800000 */
[----:B------:R-:W-:-:S02]  /*07b0*/  FSEL R6, R6, RZ, P0 ;  /* 0x000000ff06067208 */ /* 0x000fc40000000000 */
[----:B------:R-:W-:Y:S02]  /*07c0*/  LOP3.LUT R13, R3, 0x7f, RZ, 0xc0, !PT ;  /* 0x0000007f030d7812 */ /* 0x000fe400078ec0ff */
[----:B------:R-:W-:Y:S02]  /*07d0*/  FSETP.GEU.AND P3, PT, R24, RZ, PT ;  /* 0x000000ff1800720b */ /* 0x000fe40003f6e000 */
[----:B------:R-:W-:Y:S02]  /*07e0*/  FSETP.GEU.AND P1, PT, R5, RZ, PT ;  /* 0x000000ff0500720b */ /* 0x000fe40003f2e000 */
[----:B------:R-:W-:Y:S02]  /*07f0*/  FSETP.GEU.AND P0, PT, R4, RZ, PT ;  /* 0x000000ff0400720b */ /* 0x000fe40003f0e000 */
[----:B------:R-:W-:Y:S02]  /*0800*/  FSETP.GEU.AND P2, PT, R28, RZ, PT ;  /* 0x000000ff1c00720b */ /* 0x000fe40003f4e000 */
[----:B------:R-:W-:-:S02]  /*0810*/  LEA R13, R13, UR4, 0x2 ;  /* 0x000000040d0d7c11 */ /* 0x000fc4000f8e10ff */
[----:B------:R-:W-:Y:S02]  /*0820*/  FSEL R24, R24, RZ, P3 ;  /* 0x000000ff18187208 */ /* 0x000fe40001800000 */
[----:B------:R-:W-:Y:S01]  /*0830*/  FSEL R10, R5, RZ, P1 ;  /* 0x000000ff050a7208 */ /* 0x000fe20000800000 */
[----:B------:R-:W-:Y:S01]  /*0840*/  STS [R13], R7 ;  /* 0x000000070d007388 */ /* 0x000fe20000000800 */
[----:B------:R-:W-:Y:S02]  /*0850*/  FSEL R28, R28, RZ, P2 ;  /* 0x000000ff1c1c7208 */ /* 0x000fe40001000000 */
[----:B------:R-:W-:Y:S01]  /*0860*/  FSEL R12, R4, RZ, P0 ;  /* 0x000000ff040c7208 */ /* 0x000fe20000000000 */
[----:B------:R-:W-:Y:S01]  /*0870*/  STS [R13+0x404], R24 ;  /* 0x000404180d007388 */ /* 0x000fe20000000800 */
[----:B------:R-:W-:Y:S02]  /*0880*/  SHF.R.U32.HI R8, RZ, 0x4, R3 ;  /* 0x00000004ff087819 */ /* 0x000fe40000011603 */
[----:B------:R-:W-:Y:S01]  /*0890*/  SHF.L.U32 R9, R3, 0x2, RZ ;  /* 0x0000000203097819 */ /* 0x000fe200000006ff */
[----:B------:R-:W-:Y:S01]  /*08a0*/  STS [R13+0x808], R25 ;  /* 0x000808190d007388 */ /* 0x000fe20000000800 */
[----:B------:R-:W-:-:S02]  /*08b0*/  LOP3.LUT R11, R8, 0x4, RZ, 0xc0, !PT ;  /* 0x00000004080b7812 */ /* 0x000fc400078ec0ff */
[----:B------:R-:W-:Y:S01]  /*08c0*/  LOP3.LUT R8, R9, 0x1fc, RZ, 0xc0, !PT ;  /* 0x000001fc09087812 */ /* 0x000fe200078ec0ff */
[----:B------:R-:W-:Y:S01]  /*08d0*/  STS [R13+0x200], R19 ;  /* 0x000200130d007388 */ /* 0x000fe20000000800 */
[----:B------:R-:W-:Y:S01]  /*08e0*/  SHF.R.U32.HI R3, RZ, 0x6, R3 ;  /* 0x00000006ff037819 */ /* 0x000fe20000011603 */
[----:B------:R-:W-:Y:S01]  /*08f0*/  VIADD R11, R11, UR4 ;  /* 0x000000040b0b7c36 */ /* 0x000fe20008000000 */
[----:B------:R-:W-:Y:S01]  /*0900*/  LOP3.LUT R9, R9, 0xfc, RZ, 0xc0, !PT ;  /* 0x000000fc09097812 */ /* 0x000fe200078ec0ff */
[----:B------:R-:W-:Y:S01]  /*0910*/  STS [R13+0x604], R6 ;  /* 0x000604060d007388 */ /* 0x000fe20000000800 */
[----:B------:R-:W-:Y:S02]  /*0920*/  SGXT.U32 R3, R3, 0x1 ;  /* 0x000000010303781a */ /* 0x000fe40000000000 */
[----:B------:R-:W-:Y:S01]  /*0930*/  LEA R14, R8, R11, 0x2 ;  /* 0x0000000b080e7211 */ /* 0x000fe200078e10ff */
[----:B------:R0:W-:Y:S01]  /*0940*/  STS [R13+0xa08], R10 ;  /* 0x000a080a0d007388 */ /* 0x0001e20000000800 */
[----:B------:R-:W-:-:S03]  /*0950*/  PRMT R0, R9, 0x6540, R0 ;  /* 0x0000654009007816 */ /* 0x000fc60000000000 */
[----:B------:R-:W-:Y:S01]  /*0960*/  STS [R13+0xc0c], R28 ;  /* 0x000c0c1c0d007388 */ /* 0x000fe20000000800 */
[----:B------:R-:W-:-:S03]  /*0970*/  ISETP.GE.AND P0, PT, R0, 0xc4, PT ;  /* 0x000000c40000780c */ /* 0x000fc60003f06270 */
[----:B------:R1:W-:Y:S01]  /*0980*/  STS [R13+0xe0c], R12 ;  /* 0x000e0c0c0d007388 */ /* 0x0003e20000000800 */
[----:B0-----:R-:W-:Y:S01]  /*0990*/  LOP3.LUT R10, R3, R2, RZ, 0xfc, !PT ;  /* 0x00000002030a7212 */ /* 0x001fe200078efcff */
[----:B------:R-:W-:Y:S03]  /*09a0*/  BAR.SYNC.DEFER_BLOCKING 0x0 ;  /* 0x0000000000007b1d */ /* 0x000fe60000010000 */
[C---:B------:R-:W-:Y:S01]  /*09b0*/  ISETP.LT.AND P1, PT, R10.reuse, 0x180, !P0 ;  /* 0x000001800a00780c */ /* 0x040fe20004721270 */
[----:B------:R-:W-:-:S04]  /*09c0*/  IMAD.HI R11, R10, 0x2aaaaaab, RZ ;  /* 0x2aaaaaab0a0b7827 */ /* 0x000fc800078e02ff */
[----:B------:R-:W0:Y:S01]  /*09d0*/  LDC.64 R2, c[0x0][0x238] ;  /* 0x00008e00ff027b82 */ /* 0x000e220000000a00 */
[----:B-1----:R-:W-:-:S04]  /*09e0*/  SHF.R.U32.HI R12, RZ, 0x1f, R11 ;  /* 0x0000001fff0c7819 */ /* 0x002fc8000001160b */
[----:B------:R-:W-:Y:S02]  /*09f0*/  LEA.HI.SX32 R11, R11, R12, 0x1c ;  /* 0x0000000c0b0b7211 */ /* 0x000fe400078fe2ff */
[----:B------:R-:W-:-:S03]  /*0a00*/  LOP3.LUT R12, R8, 0x200, RZ, 0xfc, !PT ;  /* 0x00000200080c7812 */ /* 0x000fc600078efcff */
[----:B------:R-:W-:Y:S01]  /*0a10*/  IMAD R9, R11, -0x60, R10 ;  /* 0xffffffa00b097824 */ /* 0x000fe200078e020a */
[----:B------:R-:W-:-:S03]  /*0a20*/  SHF.R.U32.HI R13, RZ, 0x6, R12 ;  /* 0x00000006ff0d7819 */ /* 0x000fc6000001160c */
[----:B------:R-:W-:Y:S01]  /*0a30*/  IMAD R12, R9, 0xc4, R0 ;  /* 0x000000c4090c7824 */ /* 0x000fe200078e0200 */
[----:B------:R-:W-:Y:S01]  /*0a40*/  LOP3.LUT R9, R10, 0x2, RZ, 0xfc, !PT ;  /* 0x000000020a097812 */ /* 0x000fe200078efcff */
[----:B------:R-:W-:Y:S02]  /*0a50*/  LDS R4, [R14] ;  /* 0x000000000e047984 */ /* 0x000fe40000000800 */
[----:B------:R-:W-:Y:S01]  /*0a60*/  IMAD R11, R11, 0x7a80, R12 ;  /* 0x00007a800b0b7824 */ /* 0x000fe200078e020c */
[----:B------:R-:W-:Y:S01]  /*0a70*/  ISETP.LT.AND P0, PT, R9, 0x180, !P0 ;  /* 0x000001800900780c */ /* 0x000fe20004701270 */
[----:B------:R-:W-:Y:S01]  /*0a80*/  LDS R5, [R14+0x4] ;  /* 0x000004000e057984 */ /* 0x000fe20000000800 */
[----:B------:R-:W-:Y:S01]  /*0a90*/  LOP3.LUT R13, R13, 0xc, RZ, 0xc0, !PT ;  /* 0x0000000c0d0d7812 */ /* 0x000fe200078ec0ff */
[----:B0-----:R-:W-:Y:S02]  /*0aa0*/  IMAD.WIDE R10, R11, 0x4, R2 ;  /* 0x000000040b0a7825 */ /* 0x001fe400078e0202 */
[----:B------:R-:W-:Y:S02]  /*0ab0*/  LDS R6, [R14+0x8] ;  /* 0x000008000e067984 */ /* 0x000fe40000000800 */
[----:B------:R-:W-:-:S02]  /*0ac0*/  VIADD R13, R13, UR4 ;  /* 0x000000040d0d7c36 */ /* 0x000fc40008000000 */
[----:B------:R-:W0:Y:S03]  /*0ad0*/  LDS R7, [R14+0xc] ;  /* 0x00000c000e077984 */ /* 0x000e260000000800 */
[----:B------:R-:W-:Y:S01]  /*0ae0*/  LEA R13, R8, R13, 0x2 ;  /* 0x0000000d080d7211 */ /* 0x000fe200078e10ff */
[----:B0-----:R0:W-:Y:S02]  /*0af0*/  @P1 STG.E.128 desc[UR6][R10.64], R4 ;  /* 0x000000040a001986 */ /* 0x0011e4000c101d06 */
[----:B0-----:R-:W-:Y:S05]  /*0b00*/  @!P0 EXIT ;  /* 0x000000000000894d */ /* 0x001fea0003800000 */
[----:B0-----:R-:W-:Y:S01]  /*0b10*/  LDS R4, [R13+0x800] ;  /* 0x000800000d047984 */ /* 0x001fe20000000800 */
[----:B------:R-:W-:-:S03]  /*0b20*/  IMAD.HI R8, R9, 0x2aaaaaab, RZ ;  /* 0x2aaaaaab09087827 */ /* 0x000fc600078e02ff */
[----:B------:R-:W-:Y:S02]  /*0b30*/  LDS R5, [R13+0x804] ;  /* 0x000804000d057984 */ /* 0x000fe40000000800 */
[----:B------:R-:W-:Y:S02]  /*0b40*/  SHF.R.U32.HI R11, RZ, 0x1f, R8 ;  /* 0x0000001fff0b7819 */ /* 0x000fe40000011608 */
[----:B------:R-:W-:Y:S02]  /*0b50*/  LDS R6, [R13+0x808] ;  /* 0x000808000d067984 */ /* 0x000fe40000000800 */
[----:B------:R-:W-:Y:S02]  /*0b60*/  LEA.HI.SX32 R8, R8, R11, 0x1c ;  /* 0x0000000b08087211 */ /* 0x000fe400078fe2ff */
[----:B------:R-:W0:Y:S03]  /*0b70*/  LDS R7, [R13+0x80c] ;  /* 0x00080c000d077984 */ /* 0x000e260000000800 */
[----:B------:R-:W-:-:S04]  /*0b80*/  IMAD R9, R8, -0x60, R9 ;  /* 0xffffffa008097824 */ /* 0x000fc800078e0209 */
[----:B------:R-:W-:-:S04]  /*0b90*/  IMAD R9, R9, 0xc4, R0 ;  /* 0x000000c409097824 */ /* 0x000fc800078e0200 */
[----:B------:R-:W-:-:S04]  /*0ba0*/  IMAD R9, R8, 0x7a80, R9 ;  /* 0x00007a8008097824 */ /* 0x000fc800078e0209 */
[----:B------:R-:W-:-:S05]  /*0bb0*/  IMAD.WIDE R2, R9, 0x4, R2 ;  /* 0x0000000409027825 */ /* 0x000fca00078e0202 */
[----:B0-----:R-:W-:Y:S01]  /*0bc0*/  STG.E.128 desc[UR6][R2.64], R4 ;  /* 0x0000000402007986 */ /* 0x001fe2000c101d06 */
[----:B------:R-:W-:Y:S05]  /*0bd0*/  EXIT ;  /* 0x000000000000794d */ /* 0x000fea0003800000 */
.L_x_0:
[----:B------:R-:W-:-:S00]  /*0be0*/  BRA `(.L_x_0) ;  /* 0xfffffffc00fc7947 */ /* 0x000fc0000383ffff */
[----:B------:R-:W-:-:S00]  /*0bf0*/  NOP ;  /* 0x0000000000007918 */ /* 0x000fc00000000000 */
        /* <DEDUP_REMOVED lines=8> */
.L_x_1:


//--------------------- .nv.global.init           --------------------------
	.section	.nv.global.init,"aw",@progbits
.nv.global.init:
	.type		_$_str,@object
	.size		_$_str,(_$_str_$_2 - _$_str)
_$_str:
        /*0000*/ 	.byte	0x5f, 0x5f, 0x43, 0x55, 0x44, 0x41, 0x5f, 0x46, 0x54, 0x5a, 0x00
	.type		_$_str_$_2,@object
	.size		_$_str_$_2,(.L_1 - _$_str_$_2)
_$_str_$_2:
        /*000b*/ 	.byte	0x5f, 0x5f, 0x43, 0x55, 0x44, 0x41, 0x5f, 0x50, 0x52, 0x45, 0x43, 0x5f, 0x53, 0x51, 0x52, 0x54
        /*001b*/ 	.byte	0x00
.L_1:


//--------------------- .nv.shared.triton_poi_fused__native_batch_norm_legit_no_training_relu_11 --------------------------
	.section	.nv.shared.triton_poi_fused__native_batch_norm_legit_no_training_relu_11,"aw",@nobits
	.sectionflags	@""
	.align	16
	.zero		1024


//--------------------- .nv.constant0.triton_poi_fused__native_batch_norm_legit_no_training_relu_11 --------------------------
	.section	.nv.constant0.triton_poi_fused__native_batch_norm_legit_no_training_relu_11,"a",@progbits
	.sectionflags	@""
	.align	4
.nv.constant0.triton_poi_fused__native_batch_norm_legit_no_training_relu_11:
	.zero		584
